//
// Generated by NVIDIA NVVM Compiler
//
// Compiler Build ID: CL-36424714
// Cuda compilation tools, release 13.0, V13.0.88
// Based on NVVM 20.0.0
//

.version 9.0
.target sm_100
.address_size 64

	// .globl	_Z10vector_addPKfS0_Pfi

.visible .entry _Z10vector_addPKfS0_Pfi(
	.param .u64 .ptr .align 1 _Z10vector_addPKfS0_Pfi_param_0,
	.param .u64 .ptr .align 1 _Z10vector_addPKfS0_Pfi_param_1,
	.param .u64 .ptr .align 1 _Z10vector_addPKfS0_Pfi_param_2,
	.param .u32 _Z10vector_addPKfS0_Pfi_param_3
)
{
	.reg .pred 	%p<2>;
	.reg .b32 	%r<6>;
	.reg .b32 	%f<4>;
	.reg .b64 	%rd<11>;

	ld.param.u64 	%rd1, [_Z10vector_addPKfS0_Pfi_param_0];
	ld.param.u64 	%rd2, [_Z10vector_addPKfS0_Pfi_param_1];
	ld.param.u64 	%rd3, [_Z10vector_addPKfS0_Pfi_param_2];
	ld.param.u32 	%r2, [_Z10vector_addPKfS0_Pfi_param_3];
	mov.u32 	%r3, %tid.x;
	mov.u32 	%r4, %ctaid.x;
	mov.u32 	%r5, %ntid.x;
	mad.lo.s32 	%r1, %r4, %r5, %r3;
	setp.ge.s32 	%p1, %r1, %r2;
	@%p1 bra 	$L__BB0_2;
	cvta.to.global.u64 	%rd4, %rd1;
	cvta.to.global.u64 	%rd5, %rd2;
	cvta.to.global.u64 	%rd6, %rd3;
	mul.wide.s32 	%rd7, %r1, 4;
	add.s64 	%rd8, %rd4, %rd7;
	ld.global.f32 	%f1, [%rd8];
	add.s64 	%rd9, %rd5, %rd7;
	ld.global.f32 	%f2, [%rd9];
	add.f32 	%f3, %f1, %f2;
	add.s64 	%rd10, %rd6, %rd7;
	st.global.f32 	[%rd10], %f3;
$L__BB0_2:
	ret;

}


// ===== COMPILED SASS (sm_100) =====

	.target	sm_100

	.elftype	@"ET_EXEC"


//--------------------- .note.nv.tkinfo           --------------------------
	.section	.note.nv.tkinfo,"",@"SHT_NOTE"
	.sectionflags	@"SHF_NOTE_NV_TKINFO"
	.tkinfo
        /*0018*/ 	.word	0x00000002
        /*0030*/ 	.string	""
        /*0030*/ 	.string	"ptxas"
        /*0030*/ 	.string	"Cuda compilation tools, release 13.0, V13.0.88"
        /*0030*/ 	.string	"Build cuda_13.0.r13.0/compiler.36424714_0"
        /*0030*/ 	.string	"-arch sm_100 -m 64 "



//--------------------- .note.nv.cuinfo           --------------------------
	.section	.note.nv.cuinfo,"",@"SHT_NOTE"
	.sectionflags	@"SHF_NOTE_NV_CUINFO"
        /*0018*/ 	.short	0x0002
        /*001a*/ 	.short	0x0064
        /*001c*/ 	.short	0x0082
	.zero		2


//--------------------- .nv.info                  --------------------------
	.section	.nv.info,"",@"SHT_CUDA_INFO"
	.align	4


	//----- nvinfo : EIATTR_REGCOUNT
	.align		4
        /*0000*/ 	.byte	0x04, 0x2f
        /*0002*/ 	.short	(.L_1 - .L_0)
	.align		4
.L_0:
        /*0004*/ 	.word	index@(_Z10vector_addPKfS0_Pfi)
        /*0008*/ 	.word	0x0000000c


	//----- nvinfo : EIATTR_FRAME_SIZE
	.align		4
.L_1:
        /*000c*/ 	.byte	0x04, 0x11
        /*000e*/ 	.short	(.L_3 - .L_2)
	.align		4
.L_2:
        /*0010*/ 	.word	index@(_Z10vector_addPKfS0_Pfi)
        /*0014*/ 	.word	0x00000000


	//----- nvinfo : EIATTR_MIN_STACK_SIZE
	.align		4
.L_3:
        /*0018*/ 	.byte	0x04, 0x12
        /*001a*/ 	.short	(.L_5 - .L_4)
	.align		4
.L_4:
        /*001c*/ 	.word	index@(_Z10vector_addPKfS0_Pfi)
        /*0020*/ 	.word	0x00000000
.L_5:


//--------------------- .nv.compat                --------------------------
	.section	.nv.compat,"",@"SHT_CUDA_COMPAT_INFO"
	.align	4
        /*0000*/ 	.byte	0x02, 0x09, 0x00, 0x00, 0x02, 0x02, 0x01, 0x00, 0x02, 0x05, 0x05, 0x00, 0x03, 0x07, 0x01, 0x01
        /*0010*/ 	.byte	0x02, 0x03, 0x00, 0x00, 0x02, 0x06, 0x01, 0x00, 0x04, 0x0b, 0x08, 0x00, 0x09, 0x00, 0x00, 0x00
        /*0020*/ 	.byte	0x00, 0x00, 0x00, 0x00


//--------------------- .nv.info._Z10vector_addPKfS0_Pfi --------------------------
	.section	.nv.info._Z10vector_addPKfS0_Pfi,"",@"SHT_CUDA_INFO"
	.sectionflags	@""
	.align	4


	//----- nvinfo : EIATTR_CUDA_API_VERSION
	.align		4
        /*0000*/ 	.byte	0x04, 0x37
        /*0002*/ 	.short	(.L_7 - .L_6)
.L_6:
        /*0004*/ 	.word	0x00000082


	//----- nvinfo : EIATTR_KPARAM_INFO
	.align		4
.L_7:
        /*0008*/ 	.byte	0x04, 0x17
        /*000a*/ 	.short	(.L_9 - .L_8)
.L_8:
        /*000c*/ 	.word	0x00000000
        /*0010*/ 	.short	0x0003
        /*0012*/ 	.short	0x0018
        /*0014*/ 	.byte	0x00, 0xf0, 0x11, 0x00


	//----- nvinfo : EIATTR_KPARAM_INFO
	.align		4
.L_9:
        /*0018*/ 	.byte	0x04, 0x17
        /*001a*/ 	.short	(.L_11 - .L_10)
.L_10:
        /*001c*/ 	.word	0x00000000
        /*0020*/ 	.short	0x0002
        /*0022*/ 	.short	0x0010
        /*0024*/ 	.byte	0x00, 0xf5, 0x21, 0x00


	//----- nvinfo : EIATTR_KPARAM_INFO
	.align		4
.L_11:
        /*0028*/ 	.byte	0x04, 0x17
        /*002a*/ 	.short	(.L_13 - .L_12)
.L_12:
        /*002c*/ 	.word	0x00000000
        /*0030*/ 	.short	0x0001
        /*0032*/ 	.short	0x0008
        /*0034*/ 	.byte	0x00, 0xf5, 0x21, 0x00


	//----- nvinfo : EIATTR_KPARAM_INFO
	.align		4
.L_13:
        /*0038*/ 	.byte	0x04, 0x17
        /*003a*/ 	.short	(.L_15 - .L_14)
.L_14:
        /*003c*/ 	.word	0x00000000
        /*0040*/ 	.short	0x0000
        /*0042*/ 	.short	0x0000
        /*0044*/ 	.byte	0x00, 0xf5, 0x21, 0x00


	//----- nvinfo : EIATTR_SPARSE_MMA_MASK
	.align		4
.L_15:
        /*0048*/ 	.byte	0x03, 0x50
        /*004a*/ 	.short	0x0000


	//----- nvinfo : EIATTR_MAXREG_COUNT
	.align		4
        /*004c*/ 	.byte	0x03, 0x1b
        /*004e*/ 	.short	0x00ff


	//----- nvinfo : EIATTR_MERCURY_ISA_VERSION
	.align		4
        /*0050*/ 	.byte	0x03, 0x5f
        /*0052*/ 	.short	0x0101


	//----- nvinfo : EIATTR_VRC_CTA_INIT_COUNT
	.align		4
        /*0054*/ 	.byte	0x02, 0x4a
	.zero		1
	.zero		1


	//----- nvinfo : EIATTR_EXIT_INSTR_OFFSETS
	.align		4
        /*0058*/ 	.byte	0x04, 0x1c
        /*005a*/ 	.short	(.L_17 - .L_16)


	//   ....[0]....
.L_16:
        /*005c*/ 	.word	0x00000070


	//   ....[1]....
        /*0060*/ 	.word	0x00000130


	//----- nvinfo : EIATTR_CBANK_PARAM_SIZE
	.align		4
.L_17:
        /*0064*/ 	.byte	0x03, 0x19
        /*0066*/ 	.short	0x001c


	//----- nvinfo : EIATTR_PARAM_CBANK
	.align		4
        /*0068*/ 	.byte	0x04, 0x0a
        /*006a*/ 	.short	(.L_19 - .L_18)
	.align		4
.L_18:
        /*006c*/ 	.word	index@(.nv.constant0._Z10vector_addPKfS0_Pfi)
        /*0070*/ 	.short	0x0380
        /*0072*/ 	.short	0x001c


	//----- nvinfo : EIATTR_SW_WAR
	.align		4
.L_19:
        /*0074*/ 	.byte	0x04, 0x36
        /*0076*/ 	.short	(.L_21 - .L_20)
.L_20:
        /*0078*/ 	.word	0x00000008
.L_21:


//--------------------- .nv.callgraph             --------------------------
	.section	.nv.callgraph,"",@"SHT_CUDA_CALLGRAPH"
	.align	4
	.sectionentsize	8
	.align		4
        /*0000*/ 	.word	0x00000000
	.align		4
        /*0004*/ 	.word	0xffffffff
	.align		4
        /*0008*/ 	.word	0x00000000
	.align		4
        /*000c*/ 	.word	0xfffffffe
	.align		4
        /*0010*/ 	.word	0x00000000
	.align		4
        /*0014*/ 	.word	0xfffffffd
	.align		4
        /*0018*/ 	.word	0x00000000
	.align		4
        /*001c*/ 	.word	0xfffffffc


//--------------------- .text._Z10vector_addPKfS0_Pfi --------------------------
	.section	.text._Z10vector_addPKfS0_Pfi,"ax",@progbits
	.align	128
        .global         _Z10vector_addPKfS0_Pfi
        .type           _Z10vector_addPKfS0_Pfi,@function
        .size           _Z10vector_addPKfS0_Pfi,(.L_x_1 - _Z10vector_addPKfS0_Pfi)
        .other          _Z10vector_addPKfS0_Pfi,@"STO_CUDA_ENTRY STV_DEFAULT"
_Z10vector_addPKfS0_Pfi:
.text._Z10vector_addPKfS0_Pfi:
[----:B------:R-:W-:Y:S01]  /*0000*/  LDC R1, c[0x0][0x37c] ;  /* 0x0000df00ff017b82 */ /* 0x000fe20000000800 */
[----:B------:R-:W0:Y:S07]  /*0010*/  S2R R9, SR_TID.X ;  /* 0x0000000000097919 */ /* 0x000e2e0000002100 */
[----:B------:R-:W0:Y:S01]  /*0020*/  S2UR UR4, SR_CTAID.X ;  /* 0x00000000000479c3 */ /* 0x000e220000002500 */
[----:B------:R-:W1:Y:S07]  /*0030*/  LDCU UR5, c[0x0][0x398] ;  /* 0x00007300ff0577ac */ /* 0x000e6e0008000800 */
[----:B------:R-:W0:Y:S02]  /*0040*/  LDC R0, c[0x0][0x360] ;  /* 0x0000d800ff007b82 */ /* 0x000e240000000800 */
[----:B0-----:R-:W-:-:S05]  /*0050*/  IMAD R9, R0, UR4, R9 ;  /* 0x0000000400097c24 */ /* 0x001fca000f8e0209 */
[----:B-1----:R-:W-:-:S13]  /*0060*/  ISETP.GE.AND P0, PT, R9, UR5, PT ;  /* 0x0000000509007c0c */ /* 0x002fda000bf06270 */
[----:B------:R-:W-:Y:S05]  /*0070*/  @P0 EXIT ;  /* 0x000000000000094d */ /* 0x000fea0003800000 */
[----:B------:R-:W0:Y:S01]  /*0080*/  LDC.64 R2, c[0x0][0x380] ;  /* 0x0000e000ff027b82 */ /* 0x000e220000000a00 */
[----:B------:R-:W1:Y:S07]  /*0090*/  LDCU.64 UR4, c[0x0][0x358] ;  /* 0x00006b00ff0477ac */ /* 0x000e6e0008000a00 */
[----:B------:R-:W2:Y:S08]  /*00a0*/  LDC.64 R4, c[0x0][0x388] ;  /* 0x0000e200ff047b82 */ /* 0x000eb00000000a00 */
[----:B------:R-:W3:Y:S01]  /*00b0*/  LDC.64 R6, c[0x0][0x390] ;  /* 0x0000e400ff067b82 */ /* 0x000ee20000000a00 */
[----:B0-----:R-:W-:-:S06]  /*00c0*/  IMAD.WIDE R2, R9, 0x4, R2 ;  /* 0x0000000409027825 */ /* 0x001fcc00078e0202 */
[----:B-1----:R-:W4:Y:S01]  /*00d0*/  LDG.E R2, desc[UR4][R2.64] ;  /* 0x0000000402027981 */ /* 0x002f22000c1e1900 */
[----:B--2---:R-:W-:-:S06]  /*00e0*/  IMAD.WIDE R4, R9, 0x4, R4 ;  /* 0x0000000409047825 */ /* 0x004fcc00078e0204 */
[----:B------:R-:W4:Y:S01]  /*00f0*/  LDG.E R5, desc[UR4][R4.64] ;  /* 0x0000000404057981 */ /* 0x000f22000c1e1900 */
[----:B---3--:R-:W-:-:S04]  /*0100*/  IMAD.WIDE R6, R9, 0x4, R6 ;  /* 0x0000000409067825 */ /* 0x008fc800078e0206 */
[----:B----4-:R-:W-:-:S05]  /*0110*/  FADD R9, R2, R5 ;  /* 0x0000000502097221 */ /* 0x010fca0000000000 */
[----:B------:R-:W-:Y:S01]  /*0120*/  STG.E desc[UR4][R6.64], R9 ;  /* 0x0000000906007986 */ /* 0x000fe2000c101904 */
[----:B------:R-:W-:Y:S05]  /*0130*/  EXIT ;  /* 0x000000000000794d */ /* 0x000fea0003800000 */
.L_x_0:
[----:B------:R-:W-:-:S00]  /*0140*/  BRA `(.L_x_0) ;  /* 0xfffffffc00fc7947 */ /* 0x000fc0000383ffff */
[----:B------:R-:W-:-:S00]  /*0150*/  NOP ;  /* 0x0000000000007918 */ /* 0x000fc00000000000 */
        /* <DEDUP_REMOVED lines=10> */
.L_x_1:


//--------------------- .nv.shared.reserved.0     --------------------------
	.section	.nv.shared.reserved.0,"aw",@nobits
	.weak		__nv_reservedSMEM_offset_0_alias
	.size		__nv_reservedSMEM_offset_0_alias, 0, 64
	.other		__nv_reservedSMEM_offset_0_alias,@"STO_CUDA_RESERVED_SHARED STV_DEFAULT"
__nv_reservedSMEM_offset_0_alias:
	.zero		0
	.zero		64


//--------------------- .nv.constant0._Z10vector_addPKfS0_Pfi --------------------------
	.section	.nv.constant0._Z10vector_addPKfS0_Pfi,"a",@progbits
	.sectionflags	@""
	.align	4
.nv.constant0._Z10vector_addPKfS0_Pfi:
	.zero		924


//--------------------- SYMBOLS --------------------------

	.type		.nv.reservedSmem.offset0,@object
	.size		.nv.reservedSmem.offset0,0x4
